	.headerflags	@"EF_CUDA_TEXMODE_UNIFIED EF_CUDA_64BIT_ADDRESS EF_CUDA_ACCELERATORS EF_CUDA_SM90 EF_CUDA_VIRTUAL_SM(EF_CUDA_SM90)"
	.elftype	@"ET_EXEC"


//--------------------- .nv.info                  --------------------------
	.section	.nv.info,"",@"SHT_CUDA_INFO"
	.align	4


	//----- nvinfo : EIATTR_REGCOUNT
	.align		4
        /*0000*/ 	.byte	0x04, 0x2f
        /*0002*/ 	.short	(.L_1 - .L_0)
	.align		4
.L_0:
        /*0004*/ 	.word	index@(triton_poi_fused__softmax_1)
        /*0008*/ 	.word	0x0000000e


	//----- nvinfo : EIATTR_MIN_STACK_SIZE
	.align		4
.L_1:
        /*000c*/ 	.byte	0x04, 0x12
        /*000e*/ 	.short	(.L_3 - .L_2)
	.align		4
.L_2:
        /*0010*/ 	.word	index@(triton_poi_fused__softmax_1)
        /*0014*/ 	.word	0x00000000


	//----- nvinfo : EIATTR_FRAME_SIZE
	.align		4
.L_3:
        /*0018*/ 	.byte	0x04, 0x11
        /*001a*/ 	.short	(.L_5 - .L_4)
	.align		4
.L_4:
        /*001c*/ 	.word	index@(triton_poi_fused__softmax_1)
        /*0020*/ 	.word	0x00000000


	//----- nvinfo : EIATTR_MIN_STACK_SIZE
	.align		4
.L_5:
        /*0024*/ 	.byte	0x04, 0x12
        /*0026*/ 	.short	(.L_7 - .L_6)
	.align		4
.L_6:
        /*0028*/ 	.word	index@(triton_poi_fused__softmax_1)
        /*002c*/ 	.word	0x00000000
.L_7:


//--------------------- .nv.info.triton_poi_fused__softmax_1 --------------------------
	.section	.nv.info.triton_poi_fused__softmax_1,"",@"SHT_CUDA_INFO"
	.sectionflags	@""
	.align	4


	//----- nvinfo : EIATTR_CUDA_API_VERSION
	.align		4
        /*0000*/ 	.byte	0x04, 0x37
        /*0002*/ 	.short	(.L_9 - .L_8)
.L_8:
        /*0004*/ 	.word	0x0000007c


	//----- nvinfo : EIATTR_KPARAM_INFO
	.align		4
.L_9:
        /*0008*/ 	.byte	0x04, 0x17
        /*000a*/ 	.short	(.L_11 - .L_10)
.L_10:
        /*000c*/ 	.word	0x00000000
        /*0010*/ 	.short	0x0002
        /*0012*/ 	.short	0x0010
        /*0014*/ 	.byte	0x00, 0xf0, 0x11, 0x00


	//----- nvinfo : EIATTR_KPARAM_INFO
	.align		4
.L_11:
        /*0018*/ 	.byte	0x04, 0x17
        /*001a*/ 	.short	(.L_13 - .L_12)
.L_12:
        /*001c*/ 	.word	0x00000000
        /*0020*/ 	.short	0x0001
        /*0022*/ 	.short	0x0008
        /*0024*/ 	.byte	0x00, 0xf4, 0x21, 0x00


	//----- nvinfo : EIATTR_KPARAM_INFO
	.align		4
.L_13:
        /*0028*/ 	.byte	0x04, 0x17
        /*002a*/ 	.short	(.L_15 - .L_14)
.L_14:
        /*002c*/ 	.word	0x00000000
        /*0030*/ 	.short	0x0000
        /*0032*/ 	.short	0x0000
        /*0034*/ 	.byte	0x00, 0xf4, 0x21, 0x00


	//----- nvinfo : EIATTR_SPARSE_MMA_MASK
	.align		4
.L_15:
        /*0038*/ 	.byte	0x03, 0x50
        /*003a*/ 	.short	0x0000


	//----- nvinfo : EIATTR_MAXREG_COUNT
	.align		4
        /*003c*/ 	.byte	0x03, 0x1b
        /*003e*/ 	.short	0x00ff


	//----- nvinfo : EIATTR_EXIT_INSTR_OFFSETS
	.align		4
        /*0040*/ 	.byte	0x04, 0x1c
        /*0042*/ 	.short	(.L_17 - .L_16)


	//   ....[0]....
.L_16:
        /*0044*/ 	.word	0x000001f0


	//   ....[1]....
        /*0048*/ 	.word	0x00000210


	//----- nvinfo : EIATTR_REQNTID
	.align		4
.L_17:
        /*004c*/ 	.byte	0x04, 0x10
        /*004e*/ 	.short	(.L_19 - .L_18)
.L_18:
        /*0050*/ 	.word	0x00000020
        /*0054*/ 	.word	0x00000001
        /*0058*/ 	.word	0x00000001


	//----- nvinfo : EIATTR_CBANK_PARAM_SIZE
	.align		4
.L_19:
        /*005c*/ 	.byte	0x03, 0x19
        /*005e*/ 	.short	0x0014


	//----- nvinfo : EIATTR_PARAM_CBANK
	.align		4
        /*0060*/ 	.byte	0x04, 0x0a
        /*0062*/ 	.short	(.L_21 - .L_20)
	.align		4
.L_20:
        /*0064*/ 	.word	index@(.nv.constant0.triton_poi_fused__softmax_1)
        /*0068*/ 	.short	0x0210
        /*006a*/ 	.short	0x0014


	//----- nvinfo : EIATTR_SW_WAR
	.align		4
.L_21:
        /*006c*/ 	.byte	0x04, 0x36
        /*006e*/ 	.short	(.L_23 - .L_22)
.L_22:
        /*0070*/ 	.word	0x00000008
.L_23:


//--------------------- .nv.callgraph             --------------------------
	.section	.nv.callgraph,"",@"SHT_CUDA_CALLGRAPH"
	.align	4
	.sectionentsize	8
	.align		4
        /*0000*/ 	.word	0x00000000
	.align		4
        /*0004*/ 	.word	0xffffffff
	.align		4
        /*0008*/ 	.word	0x00000000
	.align		4
        /*000c*/ 	.word	0xfffffffe
	.align		4
        /*0010*/ 	.word	0x00000000
	.align		4
        /*0014*/ 	.word	0xfffffffd
	.align		4
        /*0018*/ 	.word	0x00000000
	.align		4
        /*001c*/ 	.word	0xfffffffc


//--------------------- .text.triton_poi_fused__softmax_1 --------------------------
	.section	.text.triton_poi_fused__softmax_1,"ax",@progbits
	.align	128
        .global         triton_poi_fused__softmax_1
        .type           triton_poi_fused__softmax_1,@function
        .size           triton_poi_fused__softmax_1,(.L_x_1 - triton_poi_fused__softmax_1)
        .other          triton_poi_fused__softmax_1,@"STO_CUDA_ENTRY STV_DEFAULT"
triton_poi_fused__softmax_1:
.text.triton_poi_fused__softmax_1:
[----:B------:R-:W0:Y:S02]  /*0000*/  LDC R1, c[0x0][0x28] ;  /* 0x00000a00ff017b82 */ /* 0x000e240000000800 */
[----:B------:R-:W1:Y:S01]  /*0010*/  LDC.64 R4, c[0x0][0x210] ;  /* 0x00008400ff047b82 */ /* 0x000e620000000a00 */
[----:B------:R-:W2:Y:S01]  /*0020*/  S2R R11, SR_TID.X ;  /* 0x00000000000b7919 */ /* 0x000ea20000002100 */
[----:B------:R-:W-:Y:S01]  /*0030*/  ULDC.64 UR4, c[0x0][0x208] ;  /* 0x0000820000047ab9 */ /* 0x000fe20000000a00 */
[----:B------:R-:W3:Y:S05]  /*0040*/  S2R R7, SR_CTAID.X ;  /* 0x0000000000077919 */ /* 0x000eea0000002500 */
[----:B------:R-:W4:Y:S01]  /*0050*/  LDC.64 R2, c[0x0][0x210] ;  /* 0x00008400ff027b82 */ /* 0x000f220000000a00 */
[----:B-1----:R-:W5:Y:S04]  /*0060*/  LDG.E R6, desc[UR4][R4.64] ;  /* 0x0000000404067981 */ /* 0x002f68000c1e1900 */
[----:B------:R-:W5:Y:S04]  /*0070*/  LDG.E R9, desc[UR4][R4.64+0x4] ;  /* 0x0000040404097981 */ /* 0x000f68000c1e1900 */
[----:B------:R-:W5:Y:S04]  /*0080*/  LDG.E R8, desc[UR4][R4.64+0x8] ;  /* 0x0000080404087981 */ /* 0x000f68000c1e1900 */
[----:B------:R1:W5:Y:S01]  /*0090*/  LDG.E R10, desc[UR4][R4.64+0xc] ;  /* 0x00000c04040a7981 */ /* 0x000362000c1e1900 */
[----:B--2---:R-:W-:-:S04]  /*00a0*/  LOP3.LUT R0, R11, 0x3, RZ, 0xc0, !PT ;  /* 0x000000030b007812 */ /* 0x004fc800078ec0ff */
[----:B---3--:R-:W-:Y:S01]  /*00b0*/  LEA R7, R7, R0, 0x2 ;  /* 0x0000000007077211 */ /* 0x008fe200078e10ff */
[----:B------:R-:W-:-:S03]  /*00c0*/  HFMA2.MMA R0, -RZ, RZ, 0, 0 ;  /* 0x00000000ff007435 */ /* 0x000fc600000001ff */
[C---:B------:R-:W-:Y:S01]  /*00d0*/  ISETP.GE.AND P0, PT, R7.reuse, 0x4, PT ;  /* 0x000000040700780c */ /* 0x040fe20003f06270 */
[----:B----4-:R-:W-:Y:S01]  /*00e0*/  IMAD.WIDE R2, R7, 0x4, R2 ;  /* 0x0000000407027825 */ /* 0x010fe200078e0202 */
[----:B-1----:R-:W1:Y:S11]  /*00f0*/  LDC.64 R4, c[0x0][0x218] ;  /* 0x00008600ff047b82 */ /* 0x002e760000000a00 */
[----:B------:R1:W2:Y:S01]  /*0100*/  @!P0 LDG.E R0, desc[UR4][R2.64] ;  /* 0x0000000402008981 */ /* 0x0002a2000c1e1900 */
[----:B------:R-:W-:-:S04]  /*0110*/  LOP3.LUT P0, RZ, R11, 0x1c, RZ, 0xc0, !PT ;  /* 0x0000001c0bff7812 */ /* 0x000fc8000780c0ff */
[C---:B------:R-:W-:Y:S01]  /*0120*/  ISETP.LT.AND P0, PT, R7.reuse, 0x4, !P0 ;  /* 0x000000040700780c */ /* 0x040fe20004701270 */
[----:B-1----:R-:W-:-:S04]  /*0130*/  IMAD.WIDE R2, R7, 0x4, R4 ;  /* 0x0000000407027825 */ /* 0x002fc800078e0204 */
[----:B-----5:R-:W-:-:S04]  /*0140*/  FADD R9, R6, R9 ;  /* 0x0000000906097221 */ /* 0x020fc80000000000 */
[----:B------:R-:W-:-:S04]  /*0150*/  FADD R9, R8, R9 ;  /* 0x0000000908097221 */ /* 0x000fc80000000000 */
[----:B------:R-:W-:-:S05]  /*0160*/  FADD R9, R10, R9 ;  /* 0x000000090a097221 */ /* 0x000fca0000000000 */
[C---:B------:R-:W-:Y:S02]  /*0170*/  FSETP.GT.AND P1, PT, |R9|.reuse, 8.50705917302346158658e+37, PT ;  /* 0x7e8000000900780b */ /* 0x040fe40003f24200 */
[----:B------:R-:W-:-:S11]  /*0180*/  FSETP.GEU.AND P2, PT, |R9|, 1.175494350822287508e-38, PT ;  /* 0x008000000900780b */ /* 0x000fd60003f4e200 */
[----:B------:R-:W-:-:S04]  /*0190*/  @P1 FMUL R9, R9, 0.25 ;  /* 0x3e80000009091820 */ /* 0x000fc80000400000 */
[----:B------:R-:W-:Y:S01]  /*01a0*/  @!P2 FMUL R9, R9, 16777216 ;  /* 0x4b8000000909a820 */ /* 0x000fe20000400000 */
[----:B--2---:R-:W-:-:S04]  /*01b0*/  @P1 FMUL R0, R0, 0.25 ;  /* 0x3e80000000001820 */ /* 0x004fc80000400000 */
[----:B------:R-:W-:Y:S01]  /*01c0*/  @!P2 FMUL R0, R0, 16777216 ;  /* 0x4b8000000000a820 */ /* 0x000fe20000400000 */
[----:B------:R-:W1:Y:S03]  /*01d0*/  MUFU.RCP R9, R9 ;  /* 0x0000000900097308 */ /* 0x000e660000001000 */
[----:B-1----:R-:W-:Y:S01]  /*01e0*/  FMUL R5, R9, R0 ;  /* 0x0000000009057220 */ /* 0x002fe20000400000 */
[----:B------:R-:W-:Y:S06]  /*01f0*/  @!P0 EXIT ;  /* 0x000000000000894d */ /* 0x000fec0003800000 */
[----:B------:R-:W-:Y:S01]  /*0200*/  STG.E desc[UR4][R2.64], R5 ;  /* 0x0000000502007986 */ /* 0x000fe2000c101904 */
[----:B------:R-:W-:Y:S05]  /*0210*/  EXIT ;  /* 0x000000000000794d */ /* 0x000fea0003800000 */
.L_x_0:
[----:B------:R-:W-:-:S00]  /*0220*/  BRA `(.L_x_0) ;  /* 0xfffffffc00fc7947 */ /* 0x000fc0000383ffff */
[----:B------:R-:W-:-:S00]  /*0230*/  NOP ;  /* 0x0000000000007918 */ /* 0x000fc00000000000 */
        /* <DEDUP_REMOVED lines=12> */
.L_x_1:


//--------------------- .nv.constant0.triton_poi_fused__softmax_1 --------------------------
	.section	.nv.constant0.triton_poi_fused__softmax_1,"a",@progbits
	.sectionflags	@""
	.align	4
.nv.constant0.triton_poi_fused__softmax_1:
	.zero		548
